	.headerflags	@"EF_CUDA_TEXMODE_UNIFIED EF_CUDA_64BIT_ADDRESS EF_CUDA_ACCELERATORS EF_CUDA_SM90 EF_CUDA_VIRTUAL_SM(EF_CUDA_SM90)"
	.elftype	@"ET_EXEC"


//--------------------- .nv.info                  --------------------------
	.section	.nv.info,"",@"SHT_CUDA_INFO"
	.align	4


	//----- nvinfo : EIATTR_REGCOUNT
	.align		4
        /*0000*/ 	.byte	0x04, 0x2f
        /*0002*/ 	.short	(.L_3 - .L_2)
	.align		4
.L_2:
        /*0004*/ 	.word	index@(triton_poi_fused__native_batch_norm_legit_no_training_convolution_relu_4)
        /*0008*/ 	.word	0x0000001a


	//----- nvinfo : EIATTR_MIN_STACK_SIZE
	.align		4
.L_3:
        /*000c*/ 	.byte	0x04, 0x12
        /*000e*/ 	.short	(.L_5 - .L_4)
	.align		4
.L_4:
        /*0010*/ 	.word	index@(triton_poi_fused__native_batch_norm_legit_no_training_convolution_relu_4)
        /*0014*/ 	.word	0x00000000


	//----- nvinfo : EIATTR_FRAME_SIZE
	.align		4
.L_5:
        /*0018*/ 	.byte	0x04, 0x11
        /*001a*/ 	.short	(.L_7 - .L_6)
	.align		4
.L_6:
        /*001c*/ 	.word	index@(triton_poi_fused__native_batch_norm_legit_no_training_convolution_relu_4)
        /*0020*/ 	.word	0x00000000


	//----- nvinfo : EIATTR_MIN_STACK_SIZE
	.align		4
.L_7:
        /*0024*/ 	.byte	0x04, 0x12
        /*0026*/ 	.short	(.L_9 - .L_8)
	.align		4
.L_8:
        /*0028*/ 	.word	index@(triton_poi_fused__native_batch_norm_legit_no_training_convolution_relu_4)
        /*002c*/ 	.word	0x00000000
.L_9:


//--------------------- .nv.info.triton_poi_fused__native_batch_norm_legit_no_training_convolution_relu_4 --------------------------
	.section	.nv.info.triton_poi_fused__native_batch_norm_legit_no_training_convolution_relu_4,"",@"SHT_CUDA_INFO"
	.sectionflags	@""
	.align	4


	//----- nvinfo : EIATTR_CUDA_API_VERSION
	.align		4
        /*0000*/ 	.byte	0x04, 0x37
        /*0002*/ 	.short	(.L_11 - .L_10)
.L_10:
        /*0004*/ 	.word	0x0000007c


	//----- nvinfo : EIATTR_KPARAM_INFO
	.align		4
.L_11:
        /*0008*/ 	.byte	0x04, 0x17
        /*000a*/ 	.short	(.L_13 - .L_12)
.L_12:
        /*000c*/ 	.word	0x00000000
        /*0010*/ 	.short	0x0007
        /*0012*/ 	.short	0x0038
        /*0014*/ 	.byte	0x00, 0xf0, 0x11, 0x00


	//----- nvinfo : EIATTR_KPARAM_INFO
	.align		4
.L_13:
        /*0018*/ 	.byte	0x04, 0x17
        /*001a*/ 	.short	(.L_15 - .L_14)
.L_14:
        /*001c*/ 	.word	0x00000000
        /*0020*/ 	.short	0x0006
        /*0022*/ 	.short	0x0030
        /*0024*/ 	.byte	0x00, 0xf4, 0x21, 0x00


	//----- nvinfo : EIATTR_KPARAM_INFO
	.align		4
.L_15:
        /*0028*/ 	.byte	0x04, 0x17
        /*002a*/ 	.short	(.L_17 - .L_16)
.L_16:
        /*002c*/ 	.word	0x00000000
        /*0030*/ 	.short	0x0005
        /*0032*/ 	.short	0x0028
        /*0034*/ 	.byte	0x00, 0xf4, 0x21, 0x00


	//----- nvinfo : EIATTR_KPARAM_INFO
	.align		4
.L_17:
        /*0038*/ 	.byte	0x04, 0x17
        /*003a*/ 	.short	(.L_19 - .L_18)
.L_18:
        /*003c*/ 	.word	0x00000000
        /*0040*/ 	.short	0x0004
        /*0042*/ 	.short	0x0020
        /*0044*/ 	.byte	0x00, 0xf4, 0x21, 0x00


	//----- nvinfo : EIATTR_KPARAM_INFO
	.align		4
.L_19:
        /*0048*/ 	.byte	0x04, 0x17
        /*004a*/ 	.short	(.L_21 - .L_20)
.L_20:
        /*004c*/ 	.word	0x00000000
        /*0050*/ 	.short	0x0003
        /*0052*/ 	.short	0x0018
        /*0054*/ 	.byte	0x00, 0xf4, 0x21, 0x00


	//----- nvinfo : EIATTR_KPARAM_INFO
	.align		4
.L_21:
        /*0058*/ 	.byte	0x04, 0x17
        /*005a*/ 	.short	(.L_23 - .L_22)
.L_22:
        /*005c*/ 	.word	0x00000000
        /*0060*/ 	.short	0x0002
        /*0062*/ 	.short	0x0010
        /*0064*/ 	.byte	0x00, 0xf4, 0x21, 0x00


	//----- nvinfo : EIATTR_KPARAM_INFO
	.align		4
.L_23:
        /*0068*/ 	.byte	0x04, 0x17
        /*006a*/ 	.short	(.L_25 - .L_24)
.L_24:
        /*006c*/ 	.word	0x00000000
        /*0070*/ 	.short	0x0001
        /*0072*/ 	.short	0x0008
        /*0074*/ 	.byte	0x00, 0xf4, 0x21, 0x00


	//----- nvinfo : EIATTR_KPARAM_INFO
	.align		4
.L_25:
        /*0078*/ 	.byte	0x04, 0x17
        /*007a*/ 	.short	(.L_27 - .L_26)
.L_26:
        /*007c*/ 	.word	0x00000000
        /*0080*/ 	.short	0x0000
        /*0082*/ 	.short	0x0000
        /*0084*/ 	.byte	0x00, 0xf4, 0x21, 0x00


	//----- nvinfo : EIATTR_SPARSE_MMA_MASK
	.align		4
.L_27:
        /*0088*/ 	.byte	0x03, 0x50
        /*008a*/ 	.short	0x0000


	//----- nvinfo : EIATTR_MAXREG_COUNT
	.align		4
        /*008c*/ 	.byte	0x03, 0x1b
        /*008e*/ 	.short	0x00ff


	//----- nvinfo : EIATTR_EXIT_INSTR_OFFSETS
	.align		4
        /*0090*/ 	.byte	0x04, 0x1c
        /*0092*/ 	.short	(.L_29 - .L_28)


	//   ....[0]....
.L_28:
        /*0094*/ 	.word	0x00000480


	//----- nvinfo : EIATTR_REQNTID
	.align		4
.L_29:
        /*0098*/ 	.byte	0x04, 0x10
        /*009a*/ 	.short	(.L_31 - .L_30)
.L_30:
        /*009c*/ 	.word	0x00000080
        /*00a0*/ 	.word	0x00000001
        /*00a4*/ 	.word	0x00000001


	//----- nvinfo : EIATTR_CBANK_PARAM_SIZE
	.align		4
.L_31:
        /*00a8*/ 	.byte	0x03, 0x19
        /*00aa*/ 	.short	0x003c


	//----- nvinfo : EIATTR_PARAM_CBANK
	.align		4
        /*00ac*/ 	.byte	0x04, 0x0a
        /*00ae*/ 	.short	(.L_33 - .L_32)
	.align		4
.L_32:
        /*00b0*/ 	.word	index@(.nv.constant0.triton_poi_fused__native_batch_norm_legit_no_training_convolution_relu_4)
        /*00b4*/ 	.short	0x0210
        /*00b6*/ 	.short	0x003c


	//----- nvinfo : EIATTR_SW_WAR
	.align		4
.L_33:
        /*00b8*/ 	.byte	0x04, 0x36
        /*00ba*/ 	.short	(.L_35 - .L_34)
.L_34:
        /*00bc*/ 	.word	0x00000008
.L_35:


//--------------------- .nv.callgraph             --------------------------
	.section	.nv.callgraph,"",@"SHT_CUDA_CALLGRAPH"
	.align	4
	.sectionentsize	8
	.align		4
        /*0000*/ 	.word	0x00000000
	.align		4
        /*0004*/ 	.word	0xffffffff
	.align		4
        /*0008*/ 	.word	0x00000000
	.align		4
        /*000c*/ 	.word	0xfffffffe
	.align		4
        /*0010*/ 	.word	0x00000000
	.align		4
        /*0014*/ 	.word	0xfffffffd
	.align		4
        /*0018*/ 	.word	0x00000000
	.align		4
        /*001c*/ 	.word	0xfffffffc


//--------------------- .nv.constant4             --------------------------
	.section	.nv.constant4,"a",@progbits
	.align	8
	.align		8
.nv.constant4:
        /*0000*/ 	.dword	_$_str
	.align		8
        /*0008*/ 	.dword	_$_str_$_2


//--------------------- .text.triton_poi_fused__native_batch_norm_legit_no_training_convolution_relu_4 --------------------------
	.section	.text.triton_poi_fused__native_batch_norm_legit_no_training_convolution_relu_4,"ax",@progbits
	.align	128
        .global         triton_poi_fused__native_batch_norm_legit_no_training_convolution_relu_4
        .type           triton_poi_fused__native_batch_norm_legit_no_training_convolution_relu_4,@function
        .size           triton_poi_fused__native_batch_norm_legit_no_training_convolution_relu_4,(.L_x_1 - triton_poi_fused__native_batch_norm_legit_no_training_convolution_relu_4)
        .other          triton_poi_fused__native_batch_norm_legit_no_training_convolution_relu_4,@"STO_CUDA_ENTRY STV_DEFAULT"
triton_poi_fused__native_batch_norm_legit_no_training_convolution_relu_4:
.text.triton_poi_fused__native_batch_norm_legit_no_training_convolution_relu_4:
[----:B------:R-:W-:Y:S01]  /*0000*/  LDC R1, c[0x0][0x28] ;  /* 0x00000a00ff017b82 */ /* 0x000fe20000000800 */
[----:B------:R-:W1:Y:S07]  /*0010*/  S2R R0, SR_TID.X ;  /* 0x0000000000007919 */ /* 0x000e6e0000002100 */
[----:B------:R-:W2:Y:S01]  /*0020*/  LDC.64 R20, c[0x0][0x228] ;  /* 0x00008a00ff147b82 */ /* 0x000ea20000000a00 */
[----:B------:R-:W-:Y:S01]  /*0030*/  ULDC.64 UR4, c[0x0][0x208] ;  /* 0x0000820000047ab9 */ /* 0x000fe20000000a00 */
[----:B------:R-:W3:Y:S06]  /*0040*/  S2R R5, SR_CTAID.X ;  /* 0x0000000000057919 */ /* 0x000eec0000002500 */
[----:B------:R-:W4:Y:S08]  /*0050*/  LDC.64 R16, c[0x0][0x218] ;  /* 0x00008600ff107b82 */ /* 0x000f300000000a00 */
[----:B------:R-:W5:Y:S08]  /*0060*/  LDC.64 R18, c[0x0][0x220] ;  /* 0x00008800ff127b82 */ /* 0x000f700000000a00 */
[----:B------:R-:W4:Y:S01]  /*0070*/  LDC.64 R12, c[0x0][0x230] ;  /* 0x00008c00ff0c7b82 */ /* 0x000f220000000a00 */
[----:B-1----:R-:W-:-:S07]  /*0080*/  SHF.L.U32 R0, R0, 0x2, RZ ;  /* 0x0000000200007819 */ /* 0x002fce00000006ff */
[----:B------:R-:W1:Y:S01]  /*0090*/  LDC.64 R8, c[0x0][0x238] ;  /* 0x00008e00ff087b82 */ /* 0x000e620000000a00 */
[----:B---3--:R-:W-:Y:S02]  /*00a0*/  SHF.R.S32.HI R3, RZ, 0x16, R5 ;  /* 0x00000016ff037819 */ /* 0x008fe40000011405 */
[----:B------:R-:W-:Y:S02]  /*00b0*/  LOP3.LUT R0, R0, 0x1fc, RZ, 0xc0, !PT ;  /* 0x000001fc00007812 */ /* 0x000fe400078ec0ff */
[----:B------:R-:W-:Y:S02]  /*00c0*/  SGXT R3, R3, 0x1 ;  /* 0x000000010303781a */ /* 0x000fe40000000200 */
[----:B------:R-:W-:-:S04]  /*00d0*/  LEA R0, R5, R0, 0x9 ;  /* 0x0000000005007211 */ /* 0x000fc800078e48ff */
[----:B------:R-:W-:-:S04]  /*00e0*/  LEA.HI R3, R3, R0, RZ, 0x6 ;  /* 0x0000000003037211 */ /* 0x000fc800078f30ff */
[--C-:B------:R-:W-:Y:S02]  /*00f0*/  SHF.R.S32.HI R15, RZ, 0x6, R3.reuse ;  /* 0x00000006ff0f7819 */ /* 0x100fe40000011403 */
[----:B------:R-:W-:-:S04]  /*0100*/  SHF.R.S32.HI R2, RZ, 0x1f, R3 ;  /* 0x0000001fff027819 */ /* 0x000fc80000011403 */
[----:B------:R-:W-:-:S04]  /*0110*/  LEA.HI R2, R2, R15, RZ, 0x8 ;  /* 0x0000000f02027211 */ /* 0x000fc800078f40ff */
[----:B------:R-:W-:-:S04]  /*0120*/  LOP3.LUT R2, R2, 0xffffff00, RZ, 0xc0, !PT ;  /* 0xffffff0002027812 */ /* 0x000fc800078ec0ff */
[----:B------:R-:W-:Y:S02]  /*0130*/  IADD3 R15, R15, -R2, RZ ;  /* 0x800000020f0f7210 */ /* 0x000fe40007ffe0ff */
[----:B------:R-:W3:Y:S03]  /*0140*/  LDC.64 R2, c[0x0][0x210] ;  /* 0x00008400ff027b82 */ /* 0x000ee60000000a00 */
[----:B--2---:R-:W-:-:S05]  /*0150*/  IMAD.WIDE R20, R15, 0x4, R20 ;  /* 0x000000040f147825 */ /* 0x004fca00078e0214 */
[----:B------:R2:W2:Y:S01]  /*0160*/  LDG.E.EL R10, desc[UR4][R20.64] ;  /* 0x00000004140a7981 */ /* 0x0004a2000c2e1900 */
[----:B----4-:R-:W-:-:S04]  /*0170*/  IMAD.WIDE R16, R15, 0x4, R16 ;  /* 0x000000040f107825 */ /* 0x010fc800078e0210 */
[----:B-----5:R-:W-:Y:S01]  /*0180*/  IMAD.WIDE R18, R15, 0x4, R18 ;  /* 0x000000040f127825 */ /* 0x020fe200078e0212 */
[----:B------:R4:W5:Y:S04]  /*0190*/  LDG.E.EL R11, desc[UR4][R16.64] ;  /* 0x00000004100b7981 */ /* 0x000968000c2e1900 */
[----:B------:R-:W5:Y:S01]  /*01a0*/  LDG.E.EL R14, desc[UR4][R18.64] ;  /* 0x00000004120e7981 */ /* 0x000f62000c2e1900 */
[----:B---3--:R-:W-:-:S05]  /*01b0*/  IMAD.WIDE R2, R0, 0x4, R2 ;  /* 0x0000000400027825 */ /* 0x008fca00078e0202 */
[----:B------:R-:W5:Y:S01]  /*01c0*/  LDG.E.128 R4, desc[UR4][R2.64] ;  /* 0x0000000402047981 */ /* 0x000f62000c1e1d00 */
[----:B0-2---:R-:W-:-:S04]  /*01d0*/  IMAD.WIDE R20, R15, 0x4, R12 ;  /* 0x000000040f147825 */ /* 0x005fc800078e020c */
[----:B-1----:R-:W-:Y:S01]  /*01e0*/  IMAD.WIDE R22, R15, 0x4, R8 ;  /* 0x000000040f167825 */ /* 0x002fe200078e0208 */
[----:B------:R-:W2:Y:S01]  /*01f0*/  LDG.E.EL R12, desc[UR4][R20.64] ;  /* 0x00000004140c7981 */ /* 0x000ea2000c2e1900 */
[----:B----4-:R-:W-:Y:S01]  /*0200*/  HFMA2.MMA R16, -RZ, RZ, 1.625, 0 ;  /* 0x3e800000ff107435 */ /* 0x010fe200000001ff */
[----:B------:R-:W0:Y:S02]  /*0210*/  LDC.64 R8, c[0x0][0x240] ;  /* 0x00009000ff087b82 */ /* 0x000e240000000a00 */
[----:B------:R-:W2:Y:S01]  /*0220*/  LDG.E.EL R13, desc[UR4][R22.64] ;  /* 0x00000004160d7981 */ /* 0x000ea2000c2e1900 */
[----:B------:R-:W-:-:S04]  /*0230*/  FADD R10, R10, 9.9999997473787516356e-06 ;  /* 0x3727c5ac0a0a7421 */ /* 0x000fc80000000000 */
[----:B------:R-:W1:Y:S02]  /*0240*/  MUFU.SQRT R15, R10 ;  /* 0x0000000a000f7308 */ /* 0x000e640000002000 */
[C---:B-1----:R-:W-:Y:S02]  /*0250*/  FSETP.GT.AND P0, PT, R15.reuse, 8.50705917302346158658e+37, PT ;  /* 0x7e8000000f00780b */ /* 0x042fe40003f04000 */
[----:B------:R-:W-:-:S11]  /*0260*/  FSETP.GEU.AND P1, PT, R15, 1.175494350822287508e-38, PT ;  /* 0x008000000f00780b */ /* 0x000fd60003f2e000 */
[----:B------:R-:W-:-:S04]  /*0270*/  @P0 FMUL R15, R15, 0.25 ;  /* 0x3e8000000f0f0820 */ /* 0x000fc80000400000 */
[----:B------:R-:W-:-:S06]  /*0280*/  @!P1 FMUL R15, R15, 16777216 ;  /* 0x4b8000000f0f9820 */ /* 0x000fcc0000400000 */
[----:B------:R-:W1:Y:S01]  /*0290*/  MUFU.RCP R15, R15 ;  /* 0x0000000f000f7308 */ /* 0x000e620000001000 */
[----:B------:R-:W-:Y:S01]  /*02a0*/  FSEL R16, R16, 1, P0 ;  /* 0x3f80000010107808 */ /* 0x000fe20000000000 */
[--C-:B-----5:R-:W-:Y:S01]  /*02b0*/  FADD R4, R4, R11.reuse ;  /* 0x0000000b04047221 */ /* 0x120fe20000000000 */
[--C-:B------:R-:W-:Y:S01]  /*02c0*/  FADD R5, R5, R11.reuse ;  /* 0x0000000b05057221 */ /* 0x100fe20000000000 */
[--C-:B------:R-:W-:Y:S02]  /*02d0*/  FADD R6, R6, R11.reuse ;  /* 0x0000000b06067221 */ /* 0x100fe40000000000 */
[----:B------:R-:W-:Y:S01]  /*02e0*/  @!P1 FMUL R16, R16, 16777216 ;  /* 0x4b80000010109820 */ /* 0x000fe20000400000 */
[----:B------:R-:W-:Y:S01]  /*02f0*/  FADD R7, R7, R11 ;  /* 0x0000000b07077221 */ /* 0x000fe20000000000 */
[C---:B------:R-:W-:Y:S01]  /*0300*/  FADD R11, -R14.reuse, R4 ;  /* 0x000000040e0b7221 */ /* 0x040fe20000000100 */
[C---:B------:R-:W-:Y:S02]  /*0310*/  FADD R17, -R14.reuse, R6 ;  /* 0x000000060e117221 */ /* 0x040fe40000000100 */
[C---:B------:R-:W-:Y:S01]  /*0320*/  FADD R19, -R14.reuse, R7 ;  /* 0x000000070e137221 */ /* 0x040fe20000000100 */
[----:B-1----:R-:W-:Y:S01]  /*0330*/  FMUL R16, R15, R16 ;  /* 0x000000100f107220 */ /* 0x002fe20000400000 */
[----:B------:R-:W-:-:S03]  /*0340*/  FADD R15, -R14, R5 ;  /* 0x000000050e0f7221 */ /* 0x000fc60000000100 */
[C---:B------:R-:W-:Y:S01]  /*0350*/  FMUL R11, R16.reuse, R11 ;  /* 0x0000000b100b7220 */ /* 0x040fe20000400000 */
[C---:B------:R-:W-:Y:S01]  /*0360*/  FMUL R14, R16.reuse, R15 ;  /* 0x0000000f100e7220 */ /* 0x040fe20000400000 */
[C---:B------:R-:W-:Y:S01]  /*0370*/  FMUL R10, R16.reuse, R17 ;  /* 0x00000011100a7220 */ /* 0x040fe20000400000 */
[----:B------:R-:W-:Y:S01]  /*0380*/  FMUL R16, R16, R19 ;  /* 0x0000001310107220 */ /* 0x000fe20000400000 */
[C-C-:B--2---:R-:W-:Y:S01]  /*0390*/  FFMA R11, R12.reuse, R11, R13.reuse ;  /* 0x0000000b0c0b7223 */ /* 0x144fe2000000000d */
[C-C-:B------:R-:W-:Y:S01]  /*03a0*/  FFMA R14, R12.reuse, R14, R13.reuse ;  /* 0x0000000e0c0e7223 */ /* 0x140fe2000000000d */
[C-C-:B------:R-:W-:Y:S01]  /*03b0*/  FFMA R10, R12.reuse, R10, R13.reuse ;  /* 0x0000000a0c0a7223 */ /* 0x140fe2000000000d */
[----:B------:R-:W-:Y:S02]  /*03c0*/  FFMA R16, R12, R16, R13 ;  /* 0x000000100c107223 */ /* 0x000fe4000000000d */
[----:B------:R-:W-:Y:S02]  /*03d0*/  FSETP.GEU.AND P3, PT, R11, RZ, PT ;  /* 0x000000ff0b00720b */ /* 0x000fe40003f6e000 */
[----:B------:R-:W-:-:S02]  /*03e0*/  FSETP.GEU.AND P2, PT, R14, RZ, PT ;  /* 0x000000ff0e00720b */ /* 0x000fc40003f4e000 */
[----:B------:R-:W-:Y:S02]  /*03f0*/  FSETP.GEU.AND P1, PT, R10, RZ, PT ;  /* 0x000000ff0a00720b */ /* 0x000fe40003f2e000 */
[----:B------:R-:W-:Y:S01]  /*0400*/  FSETP.GEU.AND P0, PT, R16, RZ, PT ;  /* 0x000000ff1000720b */ /* 0x000fe20003f0e000 */
[----:B0-----:R-:W-:Y:S01]  /*0410*/  IMAD.WIDE R12, R0, 0x4, R8 ;  /* 0x00000004000c7825 */ /* 0x001fe200078e0208 */
[----:B------:R-:W-:Y:S02]  /*0420*/  SEL R8, R11, RZ, P3 ;  /* 0x000000ff0b087207 */ /* 0x000fe40001800000 */
[----:B------:R-:W-:Y:S02]  /*0430*/  SEL R9, R14, RZ, P2 ;  /* 0x000000ff0e097207 */ /* 0x000fe40001000000 */
[----:B------:R-:W-:Y:S02]  /*0440*/  SEL R10, R10, RZ, P1 ;  /* 0x000000ff0a0a7207 */ /* 0x000fe40000800000 */
[----:B------:R-:W-:Y:S01]  /*0450*/  SEL R11, R16, RZ, P0 ;  /* 0x000000ff100b7207 */ /* 0x000fe20000000000 */
[----:B------:R-:W-:Y:S04]  /*0460*/  STG.E.128 desc[UR4][R2.64], R4 ;  /* 0x0000000402007986 */ /* 0x000fe8000c101d04 */
[----:B------:R-:W-:Y:S01]  /*0470*/  STG.E.128 desc[UR4][R12.64], R8 ;  /* 0x000000080c007986 */ /* 0x000fe2000c101d04 */
[----:B------:R-:W-:Y:S05]  /*0480*/  EXIT ;  /* 0x000000000000794d */ /* 0x000fea0003800000 */
.L_x_0:
[----:B------:R-:W-:-:S00]  /*0490*/  BRA `(.L_x_0) ;  /* 0xfffffffc00fc7947 */ /* 0x000fc0000383ffff */
[----:B------:R-:W-:-:S00]  /*04a0*/  NOP ;  /* 0x0000000000007918 */ /* 0x000fc00000000000 */
        /* <DEDUP_REMOVED lines=13> */
.L_x_1:


//--------------------- .nv.global.init           --------------------------
	.section	.nv.global.init,"aw",@progbits
.nv.global.init:
	.type		_$_str,@object
	.size		_$_str,(_$_str_$_2 - _$_str)
_$_str:
        /*0000*/ 	.byte	0x5f, 0x5f, 0x43, 0x55, 0x44, 0x41, 0x5f, 0x46, 0x54, 0x5a, 0x00
	.type		_$_str_$_2,@object
	.size		_$_str_$_2,(.L_1 - _$_str_$_2)
_$_str_$_2:
        /*000b*/ 	.byte	0x5f, 0x5f, 0x43, 0x55, 0x44, 0x41, 0x5f, 0x50, 0x52, 0x45, 0x43, 0x5f, 0x53, 0x51, 0x52, 0x54
        /*001b*/ 	.byte	0x00
.L_1:


//--------------------- .nv.constant0.triton_poi_fused__native_batch_norm_legit_no_training_convolution_relu_4 --------------------------
	.section	.nv.constant0.triton_poi_fused__native_batch_norm_legit_no_training_convolution_relu_4,"a",@progbits
	.sectionflags	@""
	.align	4
.nv.constant0.triton_poi_fused__native_batch_norm_legit_no_training_convolution_relu_4:
	.zero		588
